	.headerflags	@"EF_CUDA_TEXMODE_UNIFIED EF_CUDA_64BIT_ADDRESS EF_CUDA_ACCELERATORS EF_CUDA_SM90 EF_CUDA_VIRTUAL_SM(EF_CUDA_SM90)"
	.elftype	@"ET_EXEC"


//--------------------- .nv.info                  --------------------------
	.section	.nv.info,"",@"SHT_CUDA_INFO"
	.align	4


	//----- nvinfo : EIATTR_REGCOUNT
	.align		4
        /*0000*/ 	.byte	0x04, 0x2f
        /*0002*/ 	.short	(.L_1 - .L_0)
	.align		4
.L_0:
        /*0004*/ 	.word	index@(triton_poi_fused_add_addmm_19)
        /*0008*/ 	.word	0x00000026


	//----- nvinfo : EIATTR_MIN_STACK_SIZE
	.align		4
.L_1:
        /*000c*/ 	.byte	0x04, 0x12
        /*000e*/ 	.short	(.L_3 - .L_2)
	.align		4
.L_2:
        /*0010*/ 	.word	index@(triton_poi_fused_add_addmm_19)
        /*0014*/ 	.word	0x00000000


	//----- nvinfo : EIATTR_FRAME_SIZE
	.align		4
.L_3:
        /*0018*/ 	.byte	0x04, 0x11
        /*001a*/ 	.short	(.L_5 - .L_4)
	.align		4
.L_4:
        /*001c*/ 	.word	index@(triton_poi_fused_add_addmm_19)
        /*0020*/ 	.word	0x00000000


	//----- nvinfo : EIATTR_MIN_STACK_SIZE
	.align		4
.L_5:
        /*0024*/ 	.byte	0x04, 0x12
        /*0026*/ 	.short	(.L_7 - .L_6)
	.align		4
.L_6:
        /*0028*/ 	.word	index@(triton_poi_fused_add_addmm_19)
        /*002c*/ 	.word	0x00000000
.L_7:


//--------------------- .nv.info.triton_poi_fused_add_addmm_19 --------------------------
	.section	.nv.info.triton_poi_fused_add_addmm_19,"",@"SHT_CUDA_INFO"
	.sectionflags	@""
	.align	4


	//----- nvinfo : EIATTR_CUDA_API_VERSION
	.align		4
        /*0000*/ 	.byte	0x04, 0x37
        /*0002*/ 	.short	(.L_9 - .L_8)
.L_8:
        /*0004*/ 	.word	0x0000007c


	//----- nvinfo : EIATTR_KPARAM_INFO
	.align		4
.L_9:
        /*0008*/ 	.byte	0x04, 0x17
        /*000a*/ 	.short	(.L_11 - .L_10)
.L_10:
        /*000c*/ 	.word	0x00000000
        /*0010*/ 	.short	0x0009
        /*0012*/ 	.short	0x0048
        /*0014*/ 	.byte	0x00, 0xf0, 0x11, 0x00


	//----- nvinfo : EIATTR_KPARAM_INFO
	.align		4
.L_11:
        /*0018*/ 	.byte	0x04, 0x17
        /*001a*/ 	.short	(.L_13 - .L_12)
.L_12:
        /*001c*/ 	.word	0x00000000
        /*0020*/ 	.short	0x0008
        /*0022*/ 	.short	0x0040
        /*0024*/ 	.byte	0x00, 0xf4, 0x21, 0x00


	//----- nvinfo : EIATTR_KPARAM_INFO
	.align		4
.L_13:
        /*0028*/ 	.byte	0x04, 0x17
        /*002a*/ 	.short	(.L_15 - .L_14)
.L_14:
        /*002c*/ 	.word	0x00000000
        /*0030*/ 	.short	0x0007
        /*0032*/ 	.short	0x0038
        /*0034*/ 	.byte	0x00, 0xf4, 0x21, 0x00


	//----- nvinfo : EIATTR_KPARAM_INFO
	.align		4
.L_15:
        /*0038*/ 	.byte	0x04, 0x17
        /*003a*/ 	.short	(.L_17 - .L_16)
.L_16:
        /*003c*/ 	.word	0x00000000
        /*0040*/ 	.short	0x0006
        /*0042*/ 	.short	0x0030
        /*0044*/ 	.byte	0x00, 0xf4, 0x21, 0x00


	//----- nvinfo : EIATTR_KPARAM_INFO
	.align		4
.L_17:
        /*0048*/ 	.byte	0x04, 0x17
        /*004a*/ 	.short	(.L_19 - .L_18)
.L_18:
        /*004c*/ 	.word	0x00000000
        /*0050*/ 	.short	0x0005
        /*0052*/ 	.short	0x0028
        /*0054*/ 	.byte	0x00, 0xf4, 0x21, 0x00


	//----- nvinfo : EIATTR_KPARAM_INFO
	.align		4
.L_19:
        /*0058*/ 	.byte	0x04, 0x17
        /*005a*/ 	.short	(.L_21 - .L_20)
.L_20:
        /*005c*/ 	.word	0x00000000
        /*0060*/ 	.short	0x0004
        /*0062*/ 	.short	0x0020
        /*0064*/ 	.byte	0x00, 0xf4, 0x21, 0x00


	//----- nvinfo : EIATTR_KPARAM_INFO
	.align		4
.L_21:
        /*0068*/ 	.byte	0x04, 0x17
        /*006a*/ 	.short	(.L_23 - .L_22)
.L_22:
        /*006c*/ 	.word	0x00000000
        /*0070*/ 	.short	0x0003
        /*0072*/ 	.short	0x0018
        /*0074*/ 	.byte	0x00, 0xf4, 0x21, 0x00


	//----- nvinfo : EIATTR_KPARAM_INFO
	.align		4
.L_23:
        /*0078*/ 	.byte	0x04, 0x17
        /*007a*/ 	.short	(.L_25 - .L_24)
.L_24:
        /*007c*/ 	.word	0x00000000
        /*0080*/ 	.short	0x0002
        /*0082*/ 	.short	0x0010
        /*0084*/ 	.byte	0x00, 0xf4, 0x21, 0x00


	//----- nvinfo : EIATTR_KPARAM_INFO
	.align		4
.L_25:
        /*0088*/ 	.byte	0x04, 0x17
        /*008a*/ 	.short	(.L_27 - .L_26)
.L_26:
        /*008c*/ 	.word	0x00000000
        /*0090*/ 	.short	0x0001
        /*0092*/ 	.short	0x0008
        /*0094*/ 	.byte	0x00, 0xf4, 0x21, 0x00


	//----- nvinfo : EIATTR_KPARAM_INFO
	.align		4
.L_27:
        /*0098*/ 	.byte	0x04, 0x17
        /*009a*/ 	.short	(.L_29 - .L_28)
.L_28:
        /*009c*/ 	.word	0x00000000
        /*00a0*/ 	.short	0x0000
        /*00a2*/ 	.short	0x0000
        /*00a4*/ 	.byte	0x00, 0xf4, 0x21, 0x00


	//----- nvinfo : EIATTR_SPARSE_MMA_MASK
	.align		4
.L_29:
        /*00a8*/ 	.byte	0x03, 0x50
        /*00aa*/ 	.short	0x0000


	//----- nvinfo : EIATTR_MAXREG_COUNT
	.align		4
        /*00ac*/ 	.byte	0x03, 0x1b
        /*00ae*/ 	.short	0x00ff


	//----- nvinfo : EIATTR_EXIT_INSTR_OFFSETS
	.align		4
        /*00b0*/ 	.byte	0x04, 0x1c
        /*00b2*/ 	.short	(.L_31 - .L_30)


	//   ....[0]....
.L_30:
        /*00b4*/ 	.word	0x000004d0


	//   ....[1]....
        /*00b8*/ 	.word	0x000004f0


	//----- nvinfo : EIATTR_REQNTID
	.align		4
.L_31:
        /*00bc*/ 	.byte	0x04, 0x10
        /*00be*/ 	.short	(.L_33 - .L_32)
.L_32:
        /*00c0*/ 	.word	0x00000020
        /*00c4*/ 	.word	0x00000001
        /*00c8*/ 	.word	0x00000001


	//----- nvinfo : EIATTR_CBANK_PARAM_SIZE
	.align		4
.L_33:
        /*00cc*/ 	.byte	0x03, 0x19
        /*00ce*/ 	.short	0x004c


	//----- nvinfo : EIATTR_PARAM_CBANK
	.align		4
        /*00d0*/ 	.byte	0x04, 0x0a
        /*00d2*/ 	.short	(.L_35 - .L_34)
	.align		4
.L_34:
        /*00d4*/ 	.word	index@(.nv.constant0.triton_poi_fused_add_addmm_19)
        /*00d8*/ 	.short	0x0210
        /*00da*/ 	.short	0x004c


	//----- nvinfo : EIATTR_SW_WAR
	.align		4
.L_35:
        /*00dc*/ 	.byte	0x04, 0x36
        /*00de*/ 	.short	(.L_37 - .L_36)
.L_36:
        /*00e0*/ 	.word	0x00000008
.L_37:


//--------------------- .nv.callgraph             --------------------------
	.section	.nv.callgraph,"",@"SHT_CUDA_CALLGRAPH"
	.align	4
	.sectionentsize	8
	.align		4
        /*0000*/ 	.word	0x00000000
	.align		4
        /*0004*/ 	.word	0xffffffff
	.align		4
        /*0008*/ 	.word	0x00000000
	.align		4
        /*000c*/ 	.word	0xfffffffe
	.align		4
        /*0010*/ 	.word	0x00000000
	.align		4
        /*0014*/ 	.word	0xfffffffd
	.align		4
        /*0018*/ 	.word	0x00000000
	.align		4
        /*001c*/ 	.word	0xfffffffc


//--------------------- .text.triton_poi_fused_add_addmm_19 --------------------------
	.section	.text.triton_poi_fused_add_addmm_19,"ax",@progbits
	.align	128
        .global         triton_poi_fused_add_addmm_19
        .type           triton_poi_fused_add_addmm_19,@function
        .size           triton_poi_fused_add_addmm_19,(.L_x_1 - triton_poi_fused_add_addmm_19)
        .other          triton_poi_fused_add_addmm_19,@"STO_CUDA_ENTRY STV_DEFAULT"
triton_poi_fused_add_addmm_19:
.text.triton_poi_fused_add_addmm_19:
[----:B------:R-:W0:Y:S01]  /*0000*/  LDC R1, c[0x0][0x28] ;  /* 0x00000a00ff017b82 */ /* 0x000e220000000800 */
[----:B------:R-:W1:Y:S07]  /*0010*/  S2R R35, SR_TID.X ;  /* 0x0000000000237919 */ /* 0x000e6e0000002100 */
[----:B------:R-:W2:Y:S01]  /*0020*/  LDC.64 R8, c[0x0][0x250] ;  /* 0x00009400ff087b82 */ /* 0x000ea20000000a00 */
[----:B------:R-:W-:Y:S01]  /*0030*/  CS2R R22, SRZ ;  /* 0x0000000000167805 */ /* 0x000fe2000001ff00 */
[----:B------:R-:W-:Y:S01]  /*0040*/  ULDC.64 UR4, c[0x0][0x208] ;  /* 0x0000820000047ab9 */ /* 0x000fe20000000a00 */
[----:B------:R-:W3:Y:S05]  /*0050*/  S2R R21, SR_CTAID.X ;  /* 0x0000000000157919 */ /* 0x000eea0000002500 */
[----:B------:R-:W4:Y:S08]  /*0060*/  LDC.64 R4, c[0x0][0x248] ;  /* 0x00009200ff047b82 */ /* 0x000f300000000a00 */
[----:B------:R-:W5:Y:S08]  /*0070*/  LDC.64 R10, c[0x0][0x210] ;  /* 0x00008400ff0a7b82 */ /* 0x000f700000000a00 */
[----:B------:R-:W5:Y:S01]  /*0080*/  LDC.64 R12, c[0x0][0x218] ;  /* 0x00008600ff0c7b82 */ /* 0x000f620000000a00 */
[----:B-1----:R-:W-:-:S07]  /*0090*/  LOP3.LUT R0, R35, 0xf, RZ, 0xc0, !PT ;  /* 0x0000000f23007812 */ /* 0x002fce00078ec0ff */
[----:B------:R-:W1:Y:S01]  /*00a0*/  LDC.64 R18, c[0x0][0x220] ;  /* 0x00008800ff127b82 */ /* 0x000e620000000a00 */
[----:B---3--:R-:W-:Y:S02]  /*00b0*/  SHF.R.S32.HI R2, RZ, 0x1b, R21 ;  /* 0x0000001bff027819 */ /* 0x008fe40000011415 */
[----:B------:R-:W-:Y:S02]  /*00c0*/  LEA R21, R21, R0, 0x4 ;  /* 0x0000000015157211 */ /* 0x000fe400078e20ff */
[----:B------:R-:W-:-:S03]  /*00d0*/  SGXT R0, R2, 0x1 ;  /* 0x000000010200781a */ /* 0x000fc60000000200 */
[----:B------:R-:W3:Y:S01]  /*00e0*/  LDC.64 R14, c[0x0][0x228] ;  /* 0x00008a00ff0e7b82 */ /* 0x000ee20000000a00 */
[C---:B------:R-:W-:Y:S02]  /*00f0*/  SHF.L.U32 R17, R21.reuse, 0x4, RZ ;  /* 0x0000000415117819 */ /* 0x040fe400000006ff */
[----:B------:R-:W-:Y:S02]  /*0100*/  LEA.HI R0, R0, R21, RZ, 0x2 ;  /* 0x0000001500007211 */ /* 0x000fe400078f10ff */
[----:B------:R-:W-:Y:S02]  /*0110*/  ISETP.GE.AND P0, PT, R21, 0x10, PT ;  /* 0x000000101500780c */ /* 0x000fe40003f06270 */
[----:B------:R-:W-:Y:S01]  /*0120*/  LOP3.LUT R0, R0, 0xfffffffc, RZ, 0xc0, !PT ;  /* 0xfffffffc00007812 */ /* 0x000fe200078ec0ff */
[----:B------:R-:W1:Y:S03]  /*0130*/  LDC.64 R6, c[0x0][0x230] ;  /* 0x00008c00ff067b82 */ /* 0x000e660000000a00 */
[----:B------:R-:W-:-:S05]  /*0140*/  IADD3 R3, R21, -R0, RZ ;  /* 0x8000000015037210 */ /* 0x000fca0007ffe0ff */
[----:B--2---:R-:W-:Y:S02]  /*0150*/  IMAD.WIDE R8, R3, 0x4, R8 ;  /* 0x0000000403087825 */ /* 0x004fe400078e0208 */
[----:B------:R-:W2:Y:S02]  /*0160*/  LDC.64 R2, c[0x0][0x238] ;  /* 0x00008e00ff027b82 */ /* 0x000ea40000000a00 */
[----:B----4-:R-:W-:Y:S01]  /*0170*/  IMAD.WIDE R4, R17, 0x4, R4 ;  /* 0x0000000411047825 */ /* 0x010fe200078e0204 */
[----:B------:R5:W4:Y:S01]  /*0180*/  @!P0 LDG.E.EL R23, desc[UR4][R8.64] ;  /* 0x0000000408178981 */ /* 0x000b22000c2e1900 */
[----:B------:R-:W-:Y:S01]  /*0190*/  HFMA2.MMA R0, -RZ, RZ, 0, 0 ;  /* 0x00000000ff007435 */ /* 0x000fe200000001ff */
[----:B------:R-:W-:Y:S02]  /*01a0*/  MOV R20, RZ ;  /* 0x000000ff00147202 */ /* 0x000fe40000000f00 */
[----:B------:R-:W-:Y:S02]  /*01b0*/  CS2R R24, SRZ ;  /* 0x0000000000187805 */ /* 0x000fe4000001ff00 */
[----:B------:R-:W-:Y:S01]  /*01c0*/  CS2R R26, SRZ ;  /* 0x00000000001a7805 */ /* 0x000fe2000001ff00 */
[----:B------:R-:W2:Y:S01]  /*01d0*/  LDC.64 R16, c[0x0][0x240] ;  /* 0x00009000ff107b82 */ /* 0x000ea20000000a00 */
[----:B------:R-:W-:-:S02]  /*01e0*/  CS2R R28, SRZ ;  /* 0x00000000001c7805 */ /* 0x000fc4000001ff00 */
[----:B------:R-:W-:Y:S01]  /*01f0*/  CS2R R30, SRZ ;  /* 0x00000000001e7805 */ /* 0x000fe2000001ff00 */
[C---:B---3--:R-:W-:Y:S01]  /*0200*/  IMAD.WIDE R14, R21.reuse, 0x4, R14 ;  /* 0x00000004150e7825 */ /* 0x048fe200078e020e */
[----:B------:R-:W-:Y:S01]  /*0210*/  CS2R R32, SRZ ;  /* 0x0000000000207805 */ /* 0x000fe2000001ff00 */
[----:B------:R-:W-:Y:S01]  /*0220*/  HFMA2.MMA R34, -RZ, RZ, 0, 0 ;  /* 0x00000000ff227435 */ /* 0x000fe200000001ff */
[----:B------:R-:W3:Y:S01]  /*0230*/  @!P0 LDG.E.EL R0, desc[UR4][R4.64+0x1c] ;  /* 0x00001c0404008981 */ /* 0x000ee2000c2e1900 */
[----:B-----5:R-:W-:-:S03]  /*0240*/  IMAD.WIDE R8, R21, 0x4, R10 ;  /* 0x0000000415087825 */ /* 0x020fc600078e020a */
[----:B------:R-:W4:Y:S01]  /*0250*/  @!P0 LDG.E R28, desc[UR4][R14.64] ;  /* 0x000000040e1c8981 */ /* 0x000f22000c1e1900 */
[----:B0-----:R-:W-:-:S03]  /*0260*/  IMAD.WIDE R10, R21, 0x4, R12 ;  /* 0x00000004150a7825 */ /* 0x001fc600078e020c */
[----:B------:R-:W5:Y:S01]  /*0270*/  @!P0 LDG.E R20, desc[UR4][R8.64] ;  /* 0x0000000408148981 */ /* 0x000f62000c1e1900 */
[----:B-1----:R-:W-:-:S03]  /*0280*/  IMAD.WIDE R12, R21, 0x4, R18 ;  /* 0x00000004150c7825 */ /* 0x002fc600078e0212 */
[----:B------:R-:W3:Y:S01]  /*0290*/  @!P0 LDG.E R24, desc[UR4][R10.64] ;  /* 0x000000040a188981 */ /* 0x000ee2000c1e1900 */
[----:B------:R-:W-:-:S03]  /*02a0*/  IMAD.WIDE R6, R21, 0x4, R6 ;  /* 0x0000000415067825 */ /* 0x000fc600078e0206 */
[----:B------:R-:W3:Y:S01]  /*02b0*/  @!P0 LDG.E R26, desc[UR4][R12.64] ;  /* 0x000000040c1a8981 */ /* 0x000ee2000c1e1900 */
[----:B--2---:R-:W-:-:S03]  /*02c0*/  IMAD.WIDE R2, R21, 0x4, R2 ;  /* 0x0000000415027825 */ /* 0x004fc600078e0202 */
[----:B------:R-:W2:Y:S01]  /*02d0*/  @!P0 LDG.E R30, desc[UR4][R6.64] ;  /* 0x00000004061e8981 */ /* 0x000ea2000c1e1900 */
[----:B------:R-:W-:-:S03]  /*02e0*/  IMAD.WIDE R16, R21, 0x4, R16 ;  /* 0x0000000415107825 */ /* 0x000fc600078e0210 */
[----:B------:R-:W2:Y:S04]  /*02f0*/  @!P0 LDG.E.EL R22, desc[UR4][R4.64+0x20] ;  /* 0x0000200404168981 */ /* 0x000ea8000c2e1900 */
[----:B------:R-:W2:Y:S04]  /*0300*/  @!P0 LDG.E R32, desc[UR4][R2.64] ;  /* 0x0000000402208981 */ /* 0x000ea8000c1e1900 */
[----:B------:R-:W2:Y:S04]  /*0310*/  @!P0 LDG.E.EL R25, desc[UR4][R4.64+0x24] ;  /* 0x0000240404198981 */ /* 0x000ea8000c2e1900 */
[----:B------:R-:W2:Y:S04]  /*0320*/  @!P0 LDG.E.EL R27, desc[UR4][R4.64+0x28] ;  /* 0x00002804041b8981 */ /* 0x000ea8000c2e1900 */
[----:B------:R-:W2:Y:S04]  /*0330*/  @!P0 LDG.E.EL R29, desc[UR4][R4.64+0x2c] ;  /* 0x00002c04041d8981 */ /* 0x000ea8000c2e1900 */
[----:B------:R-:W2:Y:S04]  /*0340*/  @!P0 LDG.E.EL R31, desc[UR4][R4.64+0x30] ;  /* 0x00003004041f8981 */ /* 0x000ea8000c2e1900 */
[----:B------:R-:W2:Y:S04]  /*0350*/  @!P0 LDG.E R34, desc[UR4][R16.64] ;  /* 0x0000000410228981 */ /* 0x000ea8000c1e1900 */
[----:B------:R-:W2:Y:S01]  /*0360*/  @!P0 LDG.E.EL R33, desc[UR4][R4.64+0x34] ;  /* 0x0000340404218981 */ /* 0x000ea2000c2e1900 */
[----:B------:R-:W-:-:S04]  /*0370*/  LOP3.LUT P0, RZ, R35, 0x10, RZ, 0xc0, !PT ;  /* 0x0000001023ff7812 */ /* 0x000fc8000780c0ff */
[----:B------:R-:W-:Y:S01]  /*0380*/  ISETP.LT.AND P0, PT, R21, 0x10, !P0 ;  /* 0x000000101500780c */ /* 0x000fe20004701270 */
[--C-:B----4-:R-:W-:Y:S01]  /*0390*/  FADD R28, R28, R23.reuse ;  /* 0x000000171c1c7221 */ /* 0x110fe20000000000 */
[----:B-----5:R-:W-:Y:S01]  /*03a0*/  FADD R19, R23, R20 ;  /* 0x0000001417137221 */ /* 0x020fe20000000000 */
[----:B---3--:R-:W-:-:S03]  /*03b0*/  FADD R21, R24, R23 ;  /* 0x0000001718157221 */ /* 0x008fc60000000000 */
[----:B------:R-:W-:Y:S01]  /*03c0*/  FADD R19, R19, R0 ;  /* 0x0000000013137221 */ /* 0x000fe20000000000 */
[--C-:B------:R-:W-:Y:S01]  /*03d0*/  FADD R26, R26, R23.reuse ;  /* 0x000000171a1a7221 */ /* 0x100fe20000000000 */
[--C-:B--2---:R-:W-:Y:S01]  /*03e0*/  FADD R30, R30, R23.reuse ;  /* 0x000000171e1e7221 */ /* 0x104fe20000000000 */
[----:B------:R-:W-:Y:S01]  /*03f0*/  FADD R21, R21, R22 ;  /* 0x0000001615157221 */ /* 0x000fe20000000000 */
[----:B------:R-:W-:-:S03]  /*0400*/  FADD R32, R32, R23 ;  /* 0x0000001720207221 */ /* 0x000fc60000000000 */
[----:B------:R0:W-:Y:S01]  /*0410*/  @P0 STG.E desc[UR4][R8.64], R19 ;  /* 0x0000001308000986 */ /* 0x0001e2000c101904 */
        /* <DEDUP_REMOVED lines=10> */
[----:B------:R-:W-:Y:S01]  /*04c0*/  FADD R33, R34, R33 ;  /* 0x0000002122217221 */ /* 0x000fe20000000000 */
[----:B0-----:R-:W-:Y:S06]  /*04d0*/  @!P0 EXIT ;  /* 0x000000000000894d */ /* 0x001fec0003800000 */
[----:B------:R-:W-:Y:S01]  /*04e0*/  STG.E desc[UR4][R16.64], R33 ;  /* 0x0000002110007986 */ /* 0x000fe2000c101904 */
[----:B------:R-:W-:Y:S05]  /*04f0*/  EXIT ;  /* 0x000000000000794d */ /* 0x000fea0003800000 */
.L_x_0:
[----:B------:R-:W-:-:S00]  /*0500*/  BRA `(.L_x_0) ;  /* 0xfffffffc00fc7947 */ /* 0x000fc0000383ffff */
[----:B------:R-:W-:-:S00]  /*0510*/  NOP ;  /* 0x0000000000007918 */ /* 0x000fc00000000000 */
        /* <DEDUP_REMOVED lines=14> */
.L_x_1:


//--------------------- .nv.constant0.triton_poi_fused_add_addmm_19 --------------------------
	.section	.nv.constant0.triton_poi_fused_add_addmm_19,"a",@progbits
	.sectionflags	@""
	.align	4
.nv.constant0.triton_poi_fused_add_addmm_19:
	.zero		604
